//
// Generated by NVIDIA NVVM Compiler
//
// Compiler Build ID: CL-36424714
// Cuda compilation tools, release 13.0, V13.0.88
// Based on NVVM 20.0.0
//

.version 9.0
.target sm_100
.address_size 64

	// .globl	_ZN10Conversion16NV12ToRGBAKernelEPhy4int2S1_ii

.visible .entry _ZN10Conversion16NV12ToRGBAKernelEPhy4int2S1_ii(
	.param .u64 .ptr .align 1 _ZN10Conversion16NV12ToRGBAKernelEPhy4int2S1_ii_param_0,
	.param .u64 _ZN10Conversion16NV12ToRGBAKernelEPhy4int2S1_ii_param_1,
	.param .align 8 .b8 _ZN10Conversion16NV12ToRGBAKernelEPhy4int2S1_ii_param_2[8],
	.param .align 8 .b8 _ZN10Conversion16NV12ToRGBAKernelEPhy4int2S1_ii_param_3[8],
	.param .u32 _ZN10Conversion16NV12ToRGBAKernelEPhy4int2S1_ii_param_4,
	.param .u32 _ZN10Conversion16NV12ToRGBAKernelEPhy4int2S1_ii_param_5
)
{
	.reg .pred 	%p<4>;
	.reg .b16 	%rs<32>;
	.reg .b32 	%r<40>;
	.reg .b32 	%f<23>;
	.reg .b64 	%rd<12>;

	ld.param.u64 	%rd1, [_ZN10Conversion16NV12ToRGBAKernelEPhy4int2S1_ii_param_0];
	ld.param.u64 	%rd2, [_ZN10Conversion16NV12ToRGBAKernelEPhy4int2S1_ii_param_1];
	ld.param.v2.u32 	{%r3, %r4}, [_ZN10Conversion16NV12ToRGBAKernelEPhy4int2S1_ii_param_2];
	ld.param.v2.u32 	{%r7, %r8}, [_ZN10Conversion16NV12ToRGBAKernelEPhy4int2S1_ii_param_3];
	ld.param.u32 	%r5, [_ZN10Conversion16NV12ToRGBAKernelEPhy4int2S1_ii_param_4];
	ld.param.u32 	%r6, [_ZN10Conversion16NV12ToRGBAKernelEPhy4int2S1_ii_param_5];
	mov.u32 	%r11, %tid.x;
	mov.u32 	%r12, %ctaid.x;
	mov.u32 	%r13, %ntid.x;
	mad.lo.s32 	%r1, %r12, %r13, %r11;
	mov.u32 	%r14, %tid.y;
	mov.u32 	%r15, %ctaid.y;
	mov.u32 	%r16, %ntid.y;
	mad.lo.s32 	%r17, %r15, %r16, %r14;
	setp.ge.s32 	%p1, %r1, %r7;
	setp.ge.s32 	%p2, %r17, %r8;
	or.pred  	%p3, %p1, %p2;
	@%p3 bra 	$L__BB0_2;
	cvta.to.global.u64 	%rd3, %rd1;
	shl.b32 	%r18, %r1, 1;
	shl.b32 	%r19, %r17, 1;
	mad.lo.s32 	%r20, %r6, %r19, %r18;
	mad.lo.s32 	%r21, %r6, %r17, %r6;
	add.s32 	%r22, %r21, %r18;
	cvt.s64.s32 	%rd4, %r20;
	add.s64 	%rd5, %rd3, %rd4;
	ld.global.u8 	%rs1, [%rd5];
	cvt.rn.f32.u16 	%f1, %rs1;
	cvt.s64.s32 	%rd6, %r5;
	cvt.s64.s32 	%rd7, %r22;
	add.s64 	%rd8, %rd6, %rd7;
	add.s64 	%rd9, %rd3, %rd8;
	ld.global.u8 	%rs2, [%rd9];
	cvt.rn.f32.u16 	%f2, %rs2;
	ld.global.u8 	%rs3, [%rd9+1];
	cvt.rn.f32.u16 	%f3, %rs3;
	not.b32 	%r23, %r19;
	add.s32 	%r24, %r4, %r23;
	fma.rn.f32 	%f4, %f3, 0f3F91E5F3, 0f00000000;
	mul.f32 	%f5, %f3, 0fBF14A234;
	fma.rn.f32 	%f6, %f2, 0fBECA0F91, %f5;
	fma.rn.f32 	%f7, %f2, 0f40020E17, 0f00000000;
	add.f32 	%f8, %f4, %f1;
	add.f32 	%f9, %f6, %f1;
	add.f32 	%f10, %f7, %f1;
	cvt.rzi.u32.f32 	%r25, %f8;
	cvt.u16.u32 	%rs4, %r25;
	cvt.rzi.u32.f32 	%r26, %f9;
	cvt.u16.u32 	%rs5, %r26;
	cvt.rzi.u32.f32 	%r27, %f10;
	cvt.u16.u32 	%rs6, %r27;
	shl.b32 	%r28, %r1, 3;
	and.b16  	%rs7, %rs4, 255;
	and.b16  	%rs8, %rs5, 255;
	and.b16  	%rs9, %rs6, 255;
	mov.b16 	%rs10, 255;
	sust.b.2d.v4.b8.clamp 	[%rd2, {%r28, %r24}], {%rs7, %rs8, %rs9, %rs10};
	ld.global.u8 	%rs11, [%rd5+1];
	cvt.rn.f32.u16 	%f11, %rs11;
	add.f32 	%f12, %f4, %f11;
	add.f32 	%f13, %f6, %f11;
	add.f32 	%f14, %f7, %f11;
	cvt.rzi.u32.f32 	%r29, %f12;
	cvt.u16.u32 	%rs12, %r29;
	cvt.rzi.u32.f32 	%r30, %f13;
	cvt.u16.u32 	%rs13, %r30;
	cvt.rzi.u32.f32 	%r31, %f14;
	cvt.u16.u32 	%rs14, %r31;
	sub.s32 	%r32, %r4, %r19;
	and.b16  	%rs15, %rs12, 255;
	and.b16  	%rs16, %rs13, 255;
	and.b16  	%rs17, %rs14, 255;
	sust.b.2d.v4.b8.clamp 	[%rd2, {%r28, %r32}], {%rs15, %rs16, %rs17, %rs10};
	cvt.s64.s32 	%rd10, %r6;
	add.s64 	%rd11, %rd5, %rd10;
	ld.global.u8 	%rs18, [%rd11];
	cvt.rn.f32.u16 	%f15, %rs18;
	add.f32 	%f16, %f4, %f15;
	add.f32 	%f17, %f6, %f15;
	add.f32 	%f18, %f7, %f15;
	cvt.rzi.u32.f32 	%r33, %f16;
	cvt.u16.u32 	%rs19, %r33;
	cvt.rzi.u32.f32 	%r34, %f17;
	cvt.u16.u32 	%rs20, %r34;
	cvt.rzi.u32.f32 	%r35, %f18;
	cvt.u16.u32 	%rs21, %r35;
	or.b32  	%r36, %r28, 4;
	and.b16  	%rs22, %rs19, 255;
	and.b16  	%rs23, %rs20, 255;
	and.b16  	%rs24, %rs21, 255;
	sust.b.2d.v4.b8.clamp 	[%rd2, {%r36, %r24}], {%rs22, %rs23, %rs24, %rs10};
	ld.global.u8 	%rs25, [%rd11+1];
	cvt.rn.f32.u16 	%f19, %rs25;
	add.f32 	%f20, %f4, %f19;
	add.f32 	%f21, %f6, %f19;
	add.f32 	%f22, %f7, %f19;
	cvt.rzi.u32.f32 	%r37, %f20;
	cvt.u16.u32 	%rs26, %r37;
	cvt.rzi.u32.f32 	%r38, %f21;
	cvt.u16.u32 	%rs27, %r38;
	cvt.rzi.u32.f32 	%r39, %f22;
	cvt.u16.u32 	%rs28, %r39;
	and.b16  	%rs29, %rs26, 255;
	and.b16  	%rs30, %rs27, 255;
	and.b16  	%rs31, %rs28, 255;
	sust.b.2d.v4.b8.clamp 	[%rd2, {%r36, %r32}], {%rs29, %rs30, %rs31, %rs10};
$L__BB0_2:
	ret;

}


// ===== COMPILED SASS (sm_100) =====

	.target	sm_100

	.elftype	@"ET_EXEC"


//--------------------- .note.nv.tkinfo           --------------------------
	.section	.note.nv.tkinfo,"",@"SHT_NOTE"
	.sectionflags	@"SHF_NOTE_NV_TKINFO"
	.tkinfo
        /*0018*/ 	.word	0x00000002
        /*0030*/ 	.string	""
        /*0030*/ 	.string	"ptxas"
        /*0030*/ 	.string	"Cuda compilation tools, release 13.0, V13.0.88"
        /*0030*/ 	.string	"Build cuda_13.0.r13.0/compiler.36424714_0"
        /*0030*/ 	.string	"-arch sm_100 -m 64 "



//--------------------- .note.nv.cuinfo           --------------------------
	.section	.note.nv.cuinfo,"",@"SHT_NOTE"
	.sectionflags	@"SHF_NOTE_NV_CUINFO"
        /*0018*/ 	.short	0x0002
        /*001a*/ 	.short	0x0064
        /*001c*/ 	.short	0x0082
	.zero		2


//--------------------- .nv.info                  --------------------------
	.section	.nv.info,"",@"SHT_CUDA_INFO"
	.align	4


	//----- nvinfo : EIATTR_REGCOUNT
	.align		4
        /*0000*/ 	.byte	0x04, 0x2f
        /*0002*/ 	.short	(.L_1 - .L_0)
	.align		4
.L_0:
        /*0004*/ 	.word	index@(_ZN10Conversion16NV12ToRGBAKernelEPhy4int2S1_ii)
        /*0008*/ 	.word	0x00000015


	//----- nvinfo : EIATTR_FRAME_SIZE
	.align		4
.L_1:
        /*000c*/ 	.byte	0x04, 0x11
        /*000e*/ 	.short	(.L_3 - .L_2)
	.align		4
.L_2:
        /*0010*/ 	.word	index@(_ZN10Conversion16NV12ToRGBAKernelEPhy4int2S1_ii)
        /*0014*/ 	.word	0x00000000


	//----- nvinfo : EIATTR_MIN_STACK_SIZE
	.align		4
.L_3:
        /*0018*/ 	.byte	0x04, 0x12
        /*001a*/ 	.short	(.L_5 - .L_4)
	.align		4
.L_4:
        /*001c*/ 	.word	index@(_ZN10Conversion16NV12ToRGBAKernelEPhy4int2S1_ii)
        /*0020*/ 	.word	0x00000000
.L_5:


//--------------------- .nv.compat                --------------------------
	.section	.nv.compat,"",@"SHT_CUDA_COMPAT_INFO"
	.align	4
        /*0000*/ 	.byte	0x02, 0x09, 0x00, 0x00, 0x02, 0x02, 0x02, 0x00, 0x02, 0x05, 0x05, 0x00, 0x03, 0x07, 0x01, 0x01
        /*0010*/ 	.byte	0x02, 0x03, 0x00, 0x00, 0x02, 0x06, 0x01, 0x00, 0x04, 0x0b, 0x08, 0x00, 0x09, 0x00, 0x00, 0x00
        /*0020*/ 	.byte	0x00, 0x00, 0x00, 0x00


//--------------------- .nv.info._ZN10Conversion16NV12ToRGBAKernelEPhy4int2S1_ii --------------------------
	.section	.nv.info._ZN10Conversion16NV12ToRGBAKernelEPhy4int2S1_ii,"",@"SHT_CUDA_INFO"
	.sectionflags	@""
	.align	4


	//----- nvinfo : EIATTR_CUDA_API_VERSION
	.align		4
        /*0000*/ 	.byte	0x04, 0x37
        /*0002*/ 	.short	(.L_7 - .L_6)
.L_6:
        /*0004*/ 	.word	0x00000082


	//----- nvinfo : EIATTR_KPARAM_INFO
	.align		4
.L_7:
        /*0008*/ 	.byte	0x04, 0x17
        /*000a*/ 	.short	(.L_9 - .L_8)
.L_8:
        /*000c*/ 	.word	0x00000000
        /*0010*/ 	.short	0x0005
        /*0012*/ 	.short	0x0024
        /*0014*/ 	.byte	0x00, 0xf0, 0x11, 0x00


	//----- nvinfo : EIATTR_KPARAM_INFO
	.align		4
.L_9:
        /*0018*/ 	.byte	0x04, 0x17
        /*001a*/ 	.short	(.L_11 - .L_10)
.L_10:
        /*001c*/ 	.word	0x00000000
        /*0020*/ 	.short	0x0004
        /*0022*/ 	.short	0x0020
        /*0024*/ 	.byte	0x00, 0xf0, 0x11, 0x00


	//----- nvinfo : EIATTR_KPARAM_INFO
	.align		4
.L_11:
        /*0028*/ 	.byte	0x04, 0x17
        /*002a*/ 	.short	(.L_13 - .L_12)
.L_12:
        /*002c*/ 	.word	0x00000000
        /*0030*/ 	.short	0x0003
        /*0032*/ 	.short	0x0018
        /*0034*/ 	.byte	0x00, 0xf0, 0x21, 0x00


	//----- nvinfo : EIATTR_KPARAM_INFO
	.align		4
.L_13:
        /*0038*/ 	.byte	0x04, 0x17
        /*003a*/ 	.short	(.L_15 - .L_14)
.L_14:
        /*003c*/ 	.word	0x00000000
        /*0040*/ 	.short	0x0002
        /*0042*/ 	.short	0x0010
        /*0044*/ 	.byte	0x00, 0xf0, 0x21, 0x00


	//----- nvinfo : EIATTR_KPARAM_INFO
	.align		4
.L_15:
        /*0048*/ 	.byte	0x04, 0x17
        /*004a*/ 	.short	(.L_17 - .L_16)
.L_16:
        /*004c*/ 	.word	0x00000000
        /*0050*/ 	.short	0x0001
        /*0052*/ 	.short	0x0008
        /*0054*/ 	.byte	0x00, 0xf0, 0x21, 0x00


	//----- nvinfo : EIATTR_KPARAM_INFO
	.align		4
.L_17:
        /*0058*/ 	.byte	0x04, 0x17
        /*005a*/ 	.short	(.L_19 - .L_18)
.L_18:
        /*005c*/ 	.word	0x00000000
        /*0060*/ 	.short	0x0000
        /*0062*/ 	.short	0x0000
        /*0064*/ 	.byte	0x00, 0xf5, 0x21, 0x00


	//----- nvinfo : EIATTR_SPARSE_MMA_MASK
	.align		4
.L_19:
        /*0068*/ 	.byte	0x03, 0x50
        /*006a*/ 	.short	0x0000


	//----- nvinfo : EIATTR_MAXREG_COUNT
	.align		4
        /*006c*/ 	.byte	0x03, 0x1b
        /*006e*/ 	.short	0x00ff


	//----- nvinfo : EIATTR_MERCURY_ISA_VERSION
	.align		4
        /*0070*/ 	.byte	0x03, 0x5f
        /*0072*/ 	.short	0x0101


	//----- nvinfo : EIATTR_VRC_CTA_INIT_COUNT
	.align		4
        /*0074*/ 	.byte	0x02, 0x4a
	.zero		1
	.zero		1


	//----- nvinfo : EIATTR_EXIT_INSTR_OFFSETS
	.align		4
        /*0078*/ 	.byte	0x04, 0x1c
        /*007a*/ 	.short	(.L_21 - .L_20)


	//   ....[0]....
.L_20:
        /*007c*/ 	.word	0x000000c0


	//   ....[1]....
        /*0080*/ 	.word	0x00000650


	//----- nvinfo : EIATTR_CBANK_PARAM_SIZE
	.align		4
.L_21:
        /*0084*/ 	.byte	0x03, 0x19
        /*0086*/ 	.short	0x0028


	//----- nvinfo : EIATTR_PARAM_CBANK
	.align		4
        /*0088*/ 	.byte	0x04, 0x0a
        /*008a*/ 	.short	(.L_23 - .L_22)
	.align		4
.L_22:
        /*008c*/ 	.word	index@(.nv.constant0._ZN10Conversion16NV12ToRGBAKernelEPhy4int2S1_ii)
        /*0090*/ 	.short	0x0380
        /*0092*/ 	.short	0x0028


	//----- nvinfo : EIATTR_SW_WAR
	.align		4
.L_23:
        /*0094*/ 	.byte	0x04, 0x36
        /*0096*/ 	.short	(.L_25 - .L_24)
.L_24:
        /*0098*/ 	.word	0x00000008
.L_25:


//--------------------- .nv.callgraph             --------------------------
	.section	.nv.callgraph,"",@"SHT_CUDA_CALLGRAPH"
	.align	4
	.sectionentsize	8
	.align		4
        /*0000*/ 	.word	0x00000000
	.align		4
        /*0004*/ 	.word	0xffffffff
	.align		4
        /*0008*/ 	.word	0x00000000
	.align		4
        /*000c*/ 	.word	0xfffffffe
	.align		4
        /*0010*/ 	.word	0x00000000
	.align		4
        /*0014*/ 	.word	0xfffffffd
	.align		4
        /*0018*/ 	.word	0x00000000
	.align		4
        /*001c*/ 	.word	0xfffffffc


//--------------------- .text._ZN10Conversion16NV12ToRGBAKernelEPhy4int2S1_ii --------------------------
	.section	.text._ZN10Conversion16NV12ToRGBAKernelEPhy4int2S1_ii,"ax",@progbits
	.align	128
        .global         _ZN10Conversion16NV12ToRGBAKernelEPhy4int2S1_ii
        .type           _ZN10Conversion16NV12ToRGBAKernelEPhy4int2S1_ii,@function
        .size           _ZN10Conversion16NV12ToRGBAKernelEPhy4int2S1_ii,(.L_x_1 - _ZN10Conversion16NV12ToRGBAKernelEPhy4int2S1_ii)
        .other          _ZN10Conversion16NV12ToRGBAKernelEPhy4int2S1_ii,@"STO_CUDA_ENTRY STV_DEFAULT"
_ZN10Conversion16NV12ToRGBAKernelEPhy4int2S1_ii:
.text._ZN10Conversion16NV12ToRGBAKernelEPhy4int2S1_ii:
[----:B------:R-:W-:Y:S01]  /*0000*/  LDC R1, c[0x0][0x37c] ;  /* 0x0000df00ff017b82 */ /* 0x000fe20000000800 */
[----:B------:R-:W0:Y:S07]  /*0010*/  S2R R4, SR_TID.Y ;  /* 0x0000000000047919 */ /* 0x000e2e0000002200 */
[----:B------:R-:W1:Y:S01]  /*0020*/  LDC R0, c[0x0][0x360] ;  /* 0x0000d800ff007b82 */ /* 0x000e620000000800 */
[----:B------:R-:W2:Y:S01]  /*0030*/  LDCU.64 UR6, c[0x0][0x398] ;  /* 0x00007300ff0677ac */ /* 0x000ea20008000a00 */
[----:B------:R-:W1:Y:S06]  /*0040*/  S2R R3, SR_TID.X ;  /* 0x0000000000037919 */ /* 0x000e6c0000002100 */
[----:B------:R-:W0:Y:S08]  /*0050*/  S2UR UR5, SR_CTAID.Y ;  /* 0x00000000000579c3 */ /* 0x000e300000002600 */
[----:B------:R-:W0:Y:S08]  /*0060*/  LDC R5, c[0x0][0x364] ;  /* 0x0000d900ff057b82 */ /* 0x000e300000000800 */
[----:B------:R-:W1:Y:S01]  /*0070*/  S2UR UR4, SR_CTAID.X ;  /* 0x00000000000479c3 */ /* 0x000e620000002500 */
[----:B0-----:R-:W-:-:S05]  /*0080*/  IMAD R4, R5, UR5, R4 ;  /* 0x0000000505047c24 */ /* 0x001fca000f8e0204 */
[----:B--2---:R-:W-:Y:S01]  /*0090*/  ISETP.GE.AND P0, PT, R4, UR7, PT ;  /* 0x0000000704007c0c */ /* 0x004fe2000bf06270 */
[----:B-1----:R-:W-:-:S05]  /*00a0*/  IMAD R3, R0, UR4, R3 ;  /* 0x0000000400037c24 */ /* 0x002fca000f8e0203 */
[----:B------:R-:W-:-:S13]  /*00b0*/  ISETP.GE.OR P0, PT, R3, UR6, P0 ;  /* 0x0000000603007c0c */ /* 0x000fda0008706670 */
[----:B------:R-:W-:Y:S05]  /*00c0*/  @P0 EXIT ;  /* 0x000000000000094d */ /* 0x000fea0003800000 */
[----:B------:R-:W0:Y:S01]  /*00d0*/  LDC.64 R6, c[0x0][0x3a0] ;  /* 0x0000e800ff067b82 */ /* 0x000e220000000a00 */
[----:B------:R-:W1:Y:S01]  /*00e0*/  LDCU.64 UR6, c[0x0][0x380] ;  /* 0x00007000ff0677ac */ /* 0x000e620008000a00 */
[----:B------:R-:W-:Y:S01]  /*00f0*/  IMAD.SHL.U32 R0, R3, 0x2, RZ ;  /* 0x0000000203007824 */ /* 0x000fe200078e00ff */
[----:B------:R-:W2:Y:S01]  /*0100*/  LDCU.64 UR4, c[0x0][0x358] ;  /* 0x00006b00ff0477ac */ /* 0x000ea20008000a00 */
[CC--:B0-----:R-:W-:Y:S01]  /*0110*/  IMAD R5, R4.reuse, R7.reuse, R7 ;  /* 0x0000000704057224 */ /* 0x0c1fe200078e0207 */
[----:B------:R-:W-:Y:S01]  /*0120*/  SHF.R.S32.HI R2, RZ, 0x1f, R6 ;  /* 0x0000001fff027819 */ /* 0x000fe20000011406 */
[----:B------:R-:W-:Y:S02]  /*0130*/  IMAD.SHL.U32 R4, R4, 0x2, RZ ;  /* 0x0000000204047824 */ /* 0x000fe400078e00ff */
[----:B------:R-:W-:Y:S02]  /*0140*/  IMAD.IADD R5, R0, 0x1, R5 ;  /* 0x0000000100057824 */ /* 0x000fe400078e0205 */
[----:B------:R-:W-:-:S03]  /*0150*/  IMAD R0, R4, R7, R0 ;  /* 0x0000000704007224 */ /* 0x000fc600078e0200 */
[--C-:B-1----:R-:W-:Y:S02]  /*0160*/  IADD3 R8, P1, P2, R6, UR6, R5.reuse ;  /* 0x0000000606087c10 */ /* 0x102fe4000fa3e005 */
[----:B------:R-:W-:Y:S02]  /*0170*/  SHF.R.S32.HI R5, RZ, 0x1f, R5 ;  /* 0x0000001fff057819 */ /* 0x000fe40000011405 */
[----:B------:R-:W-:Y:S02]  /*0180*/  IADD3 R16, P0, PT, R0, UR6, RZ ;  /* 0x0000000600107c10 */ /* 0x000fe4000ff1e0ff */
[----:B------:R-:W-:Y:S02]  /*0190*/  IADD3.X R9, PT, PT, R2, UR7, R5, P1, P2 ;  /* 0x0000000702097c10 */ /* 0x000fe40008fe4405 */
[----:B------:R-:W-:Y:S02]  /*01a0*/  LEA.HI.X.SX32 R17, R0, UR7, 0x1, P0 ;  /* 0x0000000700117c11 */ /* 0x000fe400080f0eff */
[----:B------:R-:W-:Y:S01]  /*01b0*/  IADD3 R12, P0, PT, R16, R7, RZ ;  /* 0x00000007100c7210 */ /* 0x000fe20007f1e0ff */
[----:B--2---:R-:W2:Y:S03]  /*01c0*/  LDG.E.U8 R2, desc[UR4][R8.64+0x1] ;  /* 0x0000010408027981 */ /* 0x004ea6000c1e1100 */
[----:B------:R-:W-:Y:S01]  /*01d0*/  LEA.HI.X.SX32 R13, R7, R17, 0x1, P0 ;  /* 0x00000011070d7211 */ /* 0x000fe200000f0eff */
[----:B------:R-:W3:Y:S04]  /*01e0*/  LDG.E.U8 R0, desc[UR4][R8.64] ;  /* 0x0000000408007981 */ /* 0x000ee8000c1e1100 */
[----:B------:R-:W4:Y:S04]  /*01f0*/  LDG.E.U8 R14, desc[UR4][R16.64] ;  /* 0x00000004100e7981 */ /* 0x000f28000c1e1100 */
[----:B------:R-:W5:Y:S04]  /*0200*/  LDG.E.U8 R10, desc[UR4][R16.64+0x1] ;  /* 0x00000104100a7981 */ /* 0x000f68000c1e1100 */
[----:B------:R-:W5:Y:S04]  /*0210*/  LDG.E.U8 R11, desc[UR4][R12.64] ;  /* 0x000000040c0b7981 */ /* 0x000f68000c1e1100 */
[----:B------:R0:W5:Y:S01]  /*0220*/  LDG.E.U8 R18, desc[UR4][R12.64+0x1] ;  /* 0x000001040c127981 */ /* 0x000162000c1e1100 */
[----:B------:R-:W1:Y:S01]  /*0230*/  LDCU UR4, c[0x0][0x394] ;  /* 0x00007280ff0477ac */ /* 0x000e620008000800 */
[----:B------:R-:W1:Y:S01]  /*0240*/  LDCU UR5, c[0x0][0x388] ;  /* 0x00007100ff0577ac */ /* 0x000e620008000800 */
[----:B--2---:R-:W-:-:S02]  /*0250*/  I2FP.F32.U32 R2, R2 ;  /* 0x0000000200027245 */ /* 0x004fc40000201000 */
[----:B---3--:R-:W-:-:S03]  /*0260*/  I2FP.F32.U32 R0, R0 ;  /* 0x0000000000007245 */ /* 0x008fc60000201000 */
[C---:B------:R-:W-:Y:S01]  /*0270*/  FFMA R15, R2.reuse, 1.1398299932479858398, RZ ;  /* 0x3f91e5f3020f7823 */ /* 0x040fe200000000ff */
[----:B0-----:R-:W-:Y:S01]  /*0280*/  FMUL R13, R2, -0.58060002326965332031 ;  /* 0xbf14a234020d7820 */ /* 0x001fe20000400000 */
[----:B----4-:R-:W-:Y:S01]  /*0290*/  I2FP.F32.U32 R14, R14 ;  /* 0x0000000e000e7245 */ /* 0x010fe20000201000 */
[----:B------:R-:W-:Y:S01]  /*02a0*/  FFMA R5, R0, 2.0321099758148193359, RZ ;  /* 0x40020e1700057823 */ /* 0x000fe200000000ff */
[----:B-----5:R-:W-:Y:S02]  /*02b0*/  I2FP.F32.U32 R10, R10 ;  /* 0x0000000a000a7245 */ /* 0x020fe40000201000 */
[----:B------:R-:W-:Y:S01]  /*02c0*/  I2FP.F32.U32 R16, R11 ;  /* 0x0000000b00107245 */ /* 0x000fe20000201000 */
[----:B------:R-:W-:Y:S01]  /*02d0*/  FADD R8, R14, R15 ;  /* 0x0000000f0e087221 */ /* 0x000fe20000000000 */
[----:B------:R-:W-:Y:S01]  /*02e0*/  I2FP.F32.U32 R18, R18 ;  /* 0x0000001200127245 */ /* 0x000fe20000201000 */
[----:B------:R-:W-:Y:S01]  /*02f0*/  FFMA R13, R0, -0.39465001225471496582, R13 ;  /* 0xbeca0f91000d7823 */ /* 0x000fe2000000000d */
[C---:B------:R-:W-:Y:S01]  /*0300*/  FADD R11, R15.reuse, R10 ;  /* 0x0000000a0f0b7221 */ /* 0x040fe20000000000 */
[C---:B------:R-:W-:Y:S01]  /*0310*/  FADD R9, R15.reuse, R16 ;  /* 0x000000100f097221 */ /* 0x040fe20000000000 */
[C---:B------:R-:W-:Y:S01]  /*0320*/  FADD R6, R14.reuse, R5 ;  /* 0x000000050e067221 */ /* 0x040fe20000000000 */
[----:B------:R-:W-:Y:S01]  /*0330*/  FADD R15, R15, R18 ;  /* 0x000000120f0f7221 */ /* 0x000fe20000000000 */
[C---:B------:R-:W-:Y:S01]  /*0340*/  FADD R7, R5.reuse, R10 ;  /* 0x0000000a05077221 */ /* 0x040fe20000000000 */
[----:B------:R-:W-:Y:S01]  /*0350*/  FADD R12, R5, R16 ;  /* 0x00000010050c7221 */ /* 0x000fe20000000000 */
[----:B------:R-:W-:Y:S01]  /*0360*/  FADD R14, R14, R13 ;  /* 0x0000000d0e0e7221 */ /* 0x000fe20000000000 */
[C---:B------:R-:W-:Y:S01]  /*0370*/  FADD R10, R13.reuse, R10 ;  /* 0x0000000a0d0a7221 */ /* 0x040fe20000000000 */
[C---:B------:R-:W-:Y:S01]  /*0380*/  FADD R16, R13.reuse, R16 ;  /* 0x000000100d107221 */ /* 0x040fe20000000000 */
[----:B------:R-:W0:Y:S01]  /*0390*/  F2I.U32.TRUNC.NTZ R8, R8 ;  /* 0x0000000800087305 */ /* 0x000e22000020f000 */
[--C-:B------:R-:W-:Y:S01]  /*03a0*/  FADD R13, R13, R18.reuse ;  /* 0x000000120d0d7221 */ /* 0x100fe20000000000 */
[----:B------:R-:W-:-:S06]  /*03b0*/  FADD R18, R5, R18 ;  /* 0x0000001205127221 */ /* 0x000fcc0000000000 */
[----:B------:R-:W2:Y:S08]  /*03c0*/  F2I.U32.TRUNC.NTZ R11, R11 ;  /* 0x0000000b000b7305 */ /* 0x000eb0000020f000 */
[----:B------:R-:W3:Y:S08]  /*03d0*/  F2I.U32.TRUNC.NTZ R9, R9 ;  /* 0x0000000900097305 */ /* 0x000ef0000020f000 */
[----:B------:R-:W4:Y:S08]  /*03e0*/  F2I.U32.TRUNC.NTZ R15, R15 ;  /* 0x0000000f000f7305 */ /* 0x000f30000020f000 */
[----:B------:R-:W5:Y:S08]  /*03f0*/  F2I.U32.TRUNC.NTZ R14, R14 ;  /* 0x0000000e000e7305 */ /* 0x000f70000020f000 */
[----:B------:R-:W1:Y:S08]  /*0400*/  F2I.U32.TRUNC.NTZ R10, R10 ;  /* 0x0000000a000a7305 */ /* 0x000e70000020f000 */
[----:B------:R-:W1:Y:S08]  /*0410*/  F2I.U32.TRUNC.NTZ R16, R16 ;  /* 0x0000001000107305 */ /* 0x000e70000020f000 */
[----:B------:R-:W1:Y:S01]  /*0420*/  F2I.U32.TRUNC.NTZ R13, R13 ;  /* 0x0000000d000d7305 */ /* 0x000e62000020f000 */
[----:B0-----:R-:W-:-:S07]  /*0430*/  LOP3.LUT R5, R8, 0xff, RZ, 0xc0, !PT ;  /* 0x000000ff08057812 */ /* 0x001fce00078ec0ff */
[----:B------:R-:W0:Y:S01]  /*0440*/  F2I.U32.TRUNC.NTZ R6, R6 ;  /* 0x0000000600067305 */ /* 0x000e22000020f000 */
[----:B--2---:R-:W-:-:S07]  /*0450*/  LOP3.LUT R11, R11, 0xff, RZ, 0xc0, !PT ;  /* 0x000000ff0b0b7812 */ /* 0x004fce00078ec0ff */
[----:B------:R-:W2:Y:S01]  /*0460*/  F2I.U32.TRUNC.NTZ R7, R7 ;  /* 0x0000000700077305 */ /* 0x000ea2000020f000 */
[----:B---3--:R-:W-:-:S07]  /*0470*/  LOP3.LUT R9, R9, 0xff, RZ, 0xc0, !PT ;  /* 0x000000ff09097812 */ /* 0x008fce00078ec0ff */
[----:B------:R-:W3:Y:S01]  /*0480*/  F2I.U32.TRUNC.NTZ R12, R12 ;  /* 0x0000000c000c7305 */ /* 0x000ee2000020f000 */
[----:B----4-:R-:W-:-:S07]  /*0490*/  LOP3.LUT R0, R15, 0xff, RZ, 0xc0, !PT ;  /* 0x000000ff0f007812 */ /* 0x010fce00078ec0ff */
[----:B------:R-:W4:Y:S01]  /*04a0*/  F2I.U32.TRUNC.NTZ R18, R18 ;  /* 0x0000001200127305 */ /* 0x000f22000020f000 */
[----:B-----5:R-:W-:Y:S02]  /*04b0*/  PRMT R5, R14, 0x7604, R5 ;  /* 0x000076040e057816 */ /* 0x020fe40000000005 */
[----:B-1----:R-:W-:Y:S02]  /*04c0*/  PRMT R10, R10, 0x7604, R11 ;  /* 0x000076040a0a7816 */ /* 0x002fe4000000000b */
[----:B------:R-:W-:Y:S02]  /*04d0*/  PRMT R9, R16, 0x7604, R9 ;  /* 0x0000760410097816 */ /* 0x000fe40000000009 */
[----:B------:R-:W-:Y:S01]  /*04e0*/  PRMT R13, R13, 0x7604, R0 ;  /* 0x000076040d0d7816 */ /* 0x000fe20000000000 */
[----:B------:R-:W-:Y:S01]  /*04f0*/  IMAD.SHL.U32 R2, R3, 0x8, RZ ;  /* 0x0000000803027824 */ /* 0x000fe200078e00ff */
[----:B0-----:R-:W-:Y:S01]  /*0500*/  PRMT R5, R6, 0x7054, R5 ;  /* 0x0000705406057816 */ /* 0x001fe20000000005 */
[----:B------:R-:W-:Y:S01]  /*0510*/  IMAD.MOV.U32 R6, RZ, RZ, 0xff ;  /* 0x000000ffff067424 */ /* 0x000fe200078e00ff */
[----:B------:R-:W-:-:S02]  /*0520*/  LOP3.LUT R3, RZ, R4, RZ, 0x33, !PT ;  /* 0x00000004ff037212 */ /* 0x000fc400078e33ff */
[----:B--2---:R-:W-:Y:S02]  /*0530*/  PRMT R7, R7, 0x7054, R10 ;  /* 0x0000705407077816 */ /* 0x004fe4000000000a */
[----:B---3--:R-:W-:Y:S02]  /*0540*/  PRMT R9, R12, 0x7054, R9 ;  /* 0x000070540c097816 */ /* 0x008fe40000000009 */
[----:B----4-:R-:W-:Y:S01]  /*0550*/  PRMT R13, R18, 0x7054, R13 ;  /* 0x00007054120d7816 */ /* 0x010fe2000000000d */
[----:B------:R-:W-:Y:S01]  /*0560*/  VIADD R3, R3, UR4 ;  /* 0x0000000403037c36 */ /* 0x000fe20008000000 */
[C---:B------:R-:W-:Y:S02]  /*0570*/  PRMT R5, R6.reuse, 0x654, R5 ;  /* 0x0000065406057816 */ /* 0x040fe40000000005 */
[C---:B------:R-:W-:Y:S02]  /*0580*/  PRMT R0, R6.reuse, 0x654, R7 ;  /* 0x0000065406007816 */ /* 0x040fe40000000007 */
[----:B------:R-:W-:-:S02]  /*0590*/  PRMT R9, R6, 0x654, R9 ;  /* 0x0000065406097816 */ /* 0x000fc40000000009 */
[----:B------:R-:W-:Y:S01]  /*05a0*/  PRMT R13, R6, 0x654, R13 ;  /* 0x00000654060d7816 */ /* 0x000fe2000000000d */
[----:B------:R-:W-:Y:S01]  /*05b0*/  VIADD R6, R2, 0x4 ;  /* 0x0000000402067836 */ /* 0x000fe20000000000 */
[----:B------:R-:W-:Y:S01]  /*05c0*/  IADD3 R11, PT, PT, -R4, UR4, RZ ;  /* 0x00000004040b7c10 */ /* 0x000fe2000fffe1ff */
[----:B------:R-:W-:Y:S02]  /*05d0*/  IMAD.MOV.U32 R10, RZ, RZ, R2 ;  /* 0x000000ffff0a7224 */ /* 0x000fe400078e0002 */
[----:B------:R-:W-:Y:S01]  /*05e0*/  IMAD.MOV.U32 R7, RZ, RZ, R3 ;  /* 0x000000ffff077224 */ /* 0x000fe200078e0003 */
[----:B------:R0:W-:Y:S01]  /*05f0*/  SUST.D.BA.2D.STRONG.SM [R2], R5, UR5 ;  /* 0x68ff050502007f9d */ /* 0x0001e2000810a900 */
[----:B------:R-:W-:Y:S02]  /*0600*/  IMAD.MOV.U32 R14, RZ, RZ, R6 ;  /* 0x000000ffff0e7224 */ /* 0x000fe400078e0006 */
[----:B------:R-:W-:Y:S01]  /*0610*/  IMAD.MOV.U32 R15, RZ, RZ, R11 ;  /* 0x000000ffff0f7224 */ /* 0x000fe200078e000b */
[----:B------:R0:W-:Y:S01]  /*0620*/  SUST.D.BA.2D.STRONG.SM [R10], R0, UR5 ;  /* 0x68ff05000a007f9d */ /* 0x0001e2000810a900 */
[----:B------:R0:W-:Y:S02]  /*0630*/  SUST.D.BA.2D.STRONG.SM [R6], R9, UR5 ;  /* 0x68ff050906007f9d */ /* 0x0001e4000810a900 */
[----:B------:R0:W-:Y:S02]  /*0640*/  SUST.D.BA.2D.STRONG.SM [R14], R13, UR5 ;  /* 0x68ff050d0e007f9d */ /* 0x0001e4000810a900 */
[----:B0-----:R-:W-:Y:S05]  /*0650*/  EXIT ;  /* 0x000000000000794d */ /* 0x001fea0003800000 */
.L_x_0:
[----:B------:R-:W-:-:S00]  /*0660*/  BRA `(.L_x_0) ;  /* 0xfffffffc00fc7947 */ /* 0x000fc0000383ffff */
[----:B------:R-:W-:-:S00]  /*0670*/  NOP ;  /* 0x0000000000007918 */ /* 0x000fc00000000000 */
        /* <DEDUP_REMOVED lines=8> */
.L_x_1:


//--------------------- .nv.shared.reserved.0     --------------------------
	.section	.nv.shared.reserved.0,"aw",@nobits
	.weak		__nv_reservedSMEM_offset_0_alias
	.size		__nv_reservedSMEM_offset_0_alias, 0, 64
	.other		__nv_reservedSMEM_offset_0_alias,@"STO_CUDA_RESERVED_SHARED STV_DEFAULT"
__nv_reservedSMEM_offset_0_alias:
	.zero		0
	.zero		64


//--------------------- .nv.constant0._ZN10Conversion16NV12ToRGBAKernelEPhy4int2S1_ii --------------------------
	.section	.nv.constant0._ZN10Conversion16NV12ToRGBAKernelEPhy4int2S1_ii,"a",@progbits
	.sectionflags	@""
	.align	4
.nv.constant0._ZN10Conversion16NV12ToRGBAKernelEPhy4int2S1_ii:
	.zero		936


//--------------------- SYMBOLS --------------------------

	.type		.nv.reservedSmem.offset0,@object
	.size		.nv.reservedSmem.offset0,0x4
